//
// Generated by NVIDIA NVVM Compiler
//
// Compiler Build ID: CL-36424714
// Cuda compilation tools, release 13.0, V13.0.88
// Based on NVVM 20.0.0
//

.version 9.0
.target sm_100
.address_size 64

	// .globl	_Z14vector_add_gpuPiS_S_i

.visible .entry _Z14vector_add_gpuPiS_S_i(
	.param .u64 .ptr .align 1 _Z14vector_add_gpuPiS_S_i_param_0,
	.param .u64 .ptr .align 1 _Z14vector_add_gpuPiS_S_i_param_1,
	.param .u64 .ptr .align 1 _Z14vector_add_gpuPiS_S_i_param_2,
	.param .u32 _Z14vector_add_gpuPiS_S_i_param_3
)
{
	.reg .pred 	%p<7>;
	.reg .b32 	%r<46>;
	.reg .b64 	%rd<25>;

	ld.param.u64 	%rd4, [_Z14vector_add_gpuPiS_S_i_param_0];
	ld.param.u64 	%rd5, [_Z14vector_add_gpuPiS_S_i_param_1];
	ld.param.u64 	%rd6, [_Z14vector_add_gpuPiS_S_i_param_2];
	ld.param.u32 	%r12, [_Z14vector_add_gpuPiS_S_i_param_3];
	cvta.to.global.u64 	%rd1, %rd6;
	cvta.to.global.u64 	%rd2, %rd5;
	cvta.to.global.u64 	%rd3, %rd4;
	mov.u32 	%r13, %ctaid.x;
	mov.u32 	%r14, %ntid.x;
	mov.u32 	%r15, %tid.x;
	mad.lo.s32 	%r44, %r13, %r14, %r15;
	mov.u32 	%r16, %nctaid.x;
	mul.lo.s32 	%r2, %r16, %r14;
	setp.ge.s32 	%p1, %r44, %r12;
	@%p1 bra 	$L__BB0_7;
	add.s32 	%r17, %r44, %r2;
	max.s32 	%r18, %r12, %r17;
	setp.lt.s32 	%p2, %r17, %r12;
	selp.u32 	%r19, 1, 0, %p2;
	add.s32 	%r20, %r17, %r19;
	sub.s32 	%r21, %r18, %r20;
	div.u32 	%r22, %r21, %r2;
	add.s32 	%r3, %r22, %r19;
	and.b32  	%r23, %r3, 3;
	setp.eq.s32 	%p3, %r23, 3;
	@%p3 bra 	$L__BB0_4;
	add.s32 	%r24, %r3, 1;
	and.b32  	%r25, %r24, 3;
	neg.s32 	%r42, %r25;
$L__BB0_3:
	.pragma "nounroll";
	mul.wide.s32 	%rd7, %r44, 4;
	add.s64 	%rd8, %rd1, %rd7;
	add.s64 	%rd9, %rd2, %rd7;
	add.s64 	%rd10, %rd3, %rd7;
	ld.global.u32 	%r26, [%rd10];
	ld.global.u32 	%r27, [%rd9];
	add.s32 	%r28, %r27, %r26;
	st.global.u32 	[%rd8], %r28;
	add.s32 	%r44, %r44, %r2;
	add.s32 	%r42, %r42, 1;
	setp.ne.s32 	%p4, %r42, 0;
	@%p4 bra 	$L__BB0_3;
$L__BB0_4:
	setp.lt.u32 	%p5, %r3, 3;
	@%p5 bra 	$L__BB0_7;
	mul.wide.s32 	%rd15, %r2, 4;
	shl.b32 	%r41, %r2, 2;
$L__BB0_6:
	mul.wide.s32 	%rd11, %r44, 4;
	add.s64 	%rd12, %rd3, %rd11;
	ld.global.u32 	%r29, [%rd12];
	add.s64 	%rd13, %rd2, %rd11;
	ld.global.u32 	%r30, [%rd13];
	add.s32 	%r31, %r30, %r29;
	add.s64 	%rd14, %rd1, %rd11;
	st.global.u32 	[%rd14], %r31;
	add.s64 	%rd16, %rd12, %rd15;
	ld.global.u32 	%r32, [%rd16];
	add.s64 	%rd17, %rd13, %rd15;
	ld.global.u32 	%r33, [%rd17];
	add.s32 	%r34, %r33, %r32;
	add.s64 	%rd18, %rd14, %rd15;
	st.global.u32 	[%rd18], %r34;
	add.s64 	%rd19, %rd16, %rd15;
	ld.global.u32 	%r35, [%rd19];
	add.s64 	%rd20, %rd17, %rd15;
	ld.global.u32 	%r36, [%rd20];
	add.s32 	%r37, %r36, %r35;
	add.s64 	%rd21, %rd18, %rd15;
	st.global.u32 	[%rd21], %r37;
	add.s64 	%rd22, %rd19, %rd15;
	ld.global.u32 	%r38, [%rd22];
	add.s64 	%rd23, %rd20, %rd15;
	ld.global.u32 	%r39, [%rd23];
	add.s32 	%r40, %r39, %r38;
	add.s64 	%rd24, %rd21, %rd15;
	st.global.u32 	[%rd24], %r40;
	add.s32 	%r44, %r41, %r44;
	setp.lt.s32 	%p6, %r44, %r12;
	@%p6 bra 	$L__BB0_6;
$L__BB0_7:
	ret;

}


// ===== COMPILED SASS (sm_100) =====

	.target	sm_100

	.elftype	@"ET_EXEC"


//--------------------- .note.nv.tkinfo           --------------------------
	.section	.note.nv.tkinfo,"",@"SHT_NOTE"
	.sectionflags	@"SHF_NOTE_NV_TKINFO"
	.tkinfo
        /*0018*/ 	.word	0x00000002
        /*0030*/ 	.string	""
        /*0030*/ 	.string	"ptxas"
        /*0030*/ 	.string	"Cuda compilation tools, release 13.0, V13.0.88"
        /*0030*/ 	.string	"Build cuda_13.0.r13.0/compiler.36424714_0"
        /*0030*/ 	.string	"-arch sm_100 -m 64 "



//--------------------- .note.nv.cuinfo           --------------------------
	.section	.note.nv.cuinfo,"",@"SHT_NOTE"
	.sectionflags	@"SHF_NOTE_NV_CUINFO"
        /*0018*/ 	.short	0x0002
        /*001a*/ 	.short	0x0064
        /*001c*/ 	.short	0x0082
	.zero		2


//--------------------- .nv.info                  --------------------------
	.section	.nv.info,"",@"SHT_CUDA_INFO"
	.align	4


	//----- nvinfo : EIATTR_REGCOUNT
	.align		4
        /*0000*/ 	.byte	0x04, 0x2f
        /*0002*/ 	.short	(.L_1 - .L_0)
	.align		4
.L_0:
        /*0004*/ 	.word	index@(_Z14vector_add_gpuPiS_S_i)
        /*0008*/ 	.word	0x0000001a


	//----- nvinfo : EIATTR_FRAME_SIZE
	.align		4
.L_1:
        /*000c*/ 	.byte	0x04, 0x11
        /*000e*/ 	.short	(.L_3 - .L_2)
	.align		4
.L_2:
        /*0010*/ 	.word	index@(_Z14vector_add_gpuPiS_S_i)
        /*0014*/ 	.word	0x00000000


	//----- nvinfo : EIATTR_MIN_STACK_SIZE
	.align		4
.L_3:
        /*0018*/ 	.byte	0x04, 0x12
        /*001a*/ 	.short	(.L_5 - .L_4)
	.align		4
.L_4:
        /*001c*/ 	.word	index@(_Z14vector_add_gpuPiS_S_i)
        /*0020*/ 	.word	0x00000000
.L_5:


//--------------------- .nv.compat                --------------------------
	.section	.nv.compat,"",@"SHT_CUDA_COMPAT_INFO"
	.align	4
        /*0000*/ 	.byte	0x02, 0x09, 0x00, 0x00, 0x02, 0x02, 0x01, 0x00, 0x02, 0x05, 0x05, 0x00, 0x03, 0x07, 0x01, 0x01
        /*0010*/ 	.byte	0x02, 0x03, 0x00, 0x00, 0x02, 0x06, 0x01, 0x00, 0x04, 0x0b, 0x08, 0x00, 0x09, 0x00, 0x00, 0x00
        /*0020*/ 	.byte	0x00, 0x00, 0x00, 0x00


//--------------------- .nv.info._Z14vector_add_gpuPiS_S_i --------------------------
	.section	.nv.info._Z14vector_add_gpuPiS_S_i,"",@"SHT_CUDA_INFO"
	.sectionflags	@""
	.align	4


	//----- nvinfo : EIATTR_CUDA_API_VERSION
	.align		4
        /*0000*/ 	.byte	0x04, 0x37
        /*0002*/ 	.short	(.L_7 - .L_6)
.L_6:
        /*0004*/ 	.word	0x00000082


	//----- nvinfo : EIATTR_KPARAM_INFO
	.align		4
.L_7:
        /*0008*/ 	.byte	0x04, 0x17
        /*000a*/ 	.short	(.L_9 - .L_8)
.L_8:
        /*000c*/ 	.word	0x00000000
        /*0010*/ 	.short	0x0003
        /*0012*/ 	.short	0x0018
        /*0014*/ 	.byte	0x00, 0xf0, 0x11, 0x00


	//----- nvinfo : EIATTR_KPARAM_INFO
	.align		4
.L_9:
        /*0018*/ 	.byte	0x04, 0x17
        /*001a*/ 	.short	(.L_11 - .L_10)
.L_10:
        /*001c*/ 	.word	0x00000000
        /*0020*/ 	.short	0x0002
        /*0022*/ 	.short	0x0010
        /*0024*/ 	.byte	0x00, 0xf5, 0x21, 0x00


	//----- nvinfo : EIATTR_KPARAM_INFO
	.align		4
.L_11:
        /*0028*/ 	.byte	0x04, 0x17
        /*002a*/ 	.short	(.L_13 - .L_12)
.L_12:
        /*002c*/ 	.word	0x00000000
        /*0030*/ 	.short	0x0001
        /*0032*/ 	.short	0x0008
        /*0034*/ 	.byte	0x00, 0xf5, 0x21, 0x00


	//----- nvinfo : EIATTR_KPARAM_INFO
	.align		4
.L_13:
        /*0038*/ 	.byte	0x04, 0x17
        /*003a*/ 	.short	(.L_15 - .L_14)
.L_14:
        /*003c*/ 	.word	0x00000000
        /*0040*/ 	.short	0x0000
        /*0042*/ 	.short	0x0000
        /*0044*/ 	.byte	0x00, 0xf5, 0x21, 0x00


	//----- nvinfo : EIATTR_SPARSE_MMA_MASK
	.align		4
.L_15:
        /*0048*/ 	.byte	0x03, 0x50
        /*004a*/ 	.short	0x0000


	//----- nvinfo : EIATTR_MAXREG_COUNT
	.align		4
        /*004c*/ 	.byte	0x03, 0x1b
        /*004e*/ 	.short	0x00ff


	//----- nvinfo : EIATTR_MERCURY_ISA_VERSION
	.align		4
        /*0050*/ 	.byte	0x03, 0x5f
        /*0052*/ 	.short	0x0101


	//----- nvinfo : EIATTR_VRC_CTA_INIT_COUNT
	.align		4
        /*0054*/ 	.byte	0x02, 0x4a
	.zero		1
	.zero		1


	//----- nvinfo : EIATTR_EXIT_INSTR_OFFSETS
	.align		4
        /*0058*/ 	.byte	0x04, 0x1c
        /*005a*/ 	.short	(.L_17 - .L_16)


	//   ....[0]....
.L_16:
        /*005c*/ 	.word	0x00000090


	//   ....[1]....
        /*0060*/ 	.word	0x000003a0


	//   ....[2]....
        /*0064*/ 	.word	0x000005d0


	//----- nvinfo : EIATTR_CRS_STACK_SIZE
	.align		4
.L_17:
        /*0068*/ 	.byte	0x04, 0x1e
        /*006a*/ 	.short	(.L_19 - .L_18)
.L_18:
        /*006c*/ 	.word	0x00000000


	//----- nvinfo : EIATTR_CBANK_PARAM_SIZE
	.align		4
.L_19:
        /*0070*/ 	.byte	0x03, 0x19
        /*0072*/ 	.short	0x001c


	//----- nvinfo : EIATTR_PARAM_CBANK
	.align		4
        /*0074*/ 	.byte	0x04, 0x0a
        /*0076*/ 	.short	(.L_21 - .L_20)
	.align		4
.L_20:
        /*0078*/ 	.word	index@(.nv.constant0._Z14vector_add_gpuPiS_S_i)
        /*007c*/ 	.short	0x0380
        /*007e*/ 	.short	0x001c


	//----- nvinfo : EIATTR_SW_WAR
	.align		4
.L_21:
        /*0080*/ 	.byte	0x04, 0x36
        /*0082*/ 	.short	(.L_23 - .L_22)
.L_22:
        /*0084*/ 	.word	0x00000008
.L_23:


//--------------------- .nv.callgraph             --------------------------
	.section	.nv.callgraph,"",@"SHT_CUDA_CALLGRAPH"
	.align	4
	.sectionentsize	8
	.align		4
        /*0000*/ 	.word	0x00000000
	.align		4
        /*0004*/ 	.word	0xffffffff
	.align		4
        /*0008*/ 	.word	0x00000000
	.align		4
        /*000c*/ 	.word	0xfffffffe
	.align		4
        /*0010*/ 	.word	0x00000000
	.align		4
        /*0014*/ 	.word	0xfffffffd
	.align		4
        /*0018*/ 	.word	0x00000000
	.align		4
        /*001c*/ 	.word	0xfffffffc


//--------------------- .text._Z14vector_add_gpuPiS_S_i --------------------------
	.section	.text._Z14vector_add_gpuPiS_S_i,"ax",@progbits
	.align	128
        .global         _Z14vector_add_gpuPiS_S_i
        .type           _Z14vector_add_gpuPiS_S_i,@function
        .size           _Z14vector_add_gpuPiS_S_i,(.L_x_5 - _Z14vector_add_gpuPiS_S_i)
        .other          _Z14vector_add_gpuPiS_S_i,@"STO_CUDA_ENTRY STV_DEFAULT"
_Z14vector_add_gpuPiS_S_i:
.text._Z14vector_add_gpuPiS_S_i:
[----:B------:R-:W-:Y:S01]  /*0000*/  LDC R1, c[0x0][0x37c] ;  /* 0x0000df00ff017b82 */ /* 0x000fe20000000800 */
[----:B------:R-:W0:Y:S07]  /*0010*/  S2R R3, SR_TID.X ;  /* 0x0000000000037919 */ /* 0x000e2e0000002100 */
[----:B------:R-:W0:Y:S01]  /*0020*/  S2UR UR4, SR_CTAID.X ;  /* 0x00000000000479c3 */ /* 0x000e220000002500 */
[----:B------:R-:W1:Y:S07]  /*0030*/  LDCU UR6, c[0x0][0x398] ;  /* 0x00007300ff0677ac */ /* 0x000e6e0008000800 */
[----:B------:R-:W0:Y:S01]  /*0040*/  LDC R0, c[0x0][0x360] ;  /* 0x0000d800ff007b82 */ /* 0x000e220000000800 */
[----:B------:R-:W2:Y:S01]  /*0050*/  LDCU UR5, c[0x0][0x370] ;  /* 0x00006e00ff0577ac */ /* 0x000ea20008000800 */
[----:B0-----:R-:W-:-:S02]  /*0060*/  IMAD R3, R0, UR4, R3 ;  /* 0x0000000400037c24 */ /* 0x001fc4000f8e0203 */
[----:B--2---:R-:W-:-:S03]  /*0070*/  IMAD R0, R0, UR5, RZ ;  /* 0x0000000500007c24 */ /* 0x004fc6000f8e02ff */
[----:B-1----:R-:W-:-:S13]  /*0080*/  ISETP.GE.AND P0, PT, R3, UR6, PT ;  /* 0x0000000603007c0c */ /* 0x002fda000bf06270 */
[----:B------:R-:W-:Y:S05]  /*0090*/  @P0 EXIT ;  /* 0x000000000000094d */ /* 0x000fea0003800000 */
[----:B------:R-:W0:Y:S01]  /*00a0*/  I2F.U32.RP R8, R0 ;  /* 0x0000000000087306 */ /* 0x000e220000209000 */
[C---:B------:R-:W-:Y:S01]  /*00b0*/  IMAD.IADD R2, R0.reuse, 0x1, R3 ;  /* 0x0000000100027824 */ /* 0x040fe200078e0203 */
[----:B------:R-:W-:Y:S01]  /*00c0*/  IADD3 R9, PT, PT, RZ, -R0, RZ ;  /* 0x80000000ff097210 */ /* 0x000fe20007ffe0ff */
[----:B------:R-:W1:Y:S01]  /*00d0*/  LDCU.64 UR4, c[0x0][0x358] ;  /* 0x00006b00ff0477ac */ /* 0x000e620008000a00 */
[----:B------:R-:W-:Y:S01]  /*00e0*/  ISETP.NE.U32.AND P2, PT, R0, RZ, PT ;  /* 0x000000ff0000720c */ /* 0x000fe20003f45070 */
[----:B------:R-:W-:Y:S01]  /*00f0*/  BSSY.RECONVERGENT B0, `(.L_x_0) ;  /* 0x000002a000007945 */ /* 0x000fe20003800200 */
[C---:B------:R-:W-:Y:S02]  /*0100*/  ISETP.GE.AND P0, PT, R2.reuse, UR6, PT ;  /* 0x0000000602007c0c */ /* 0x040fe4000bf06270 */
[----:B------:R-:W-:Y:S02]  /*0110*/  VIMNMX R7, PT, PT, R2, UR6, !PT ;  /* 0x0000000602077c48 */ /* 0x000fe4000ffe0100 */
[----:B------:R-:W-:-:S04]  /*0120*/  SEL R6, RZ, 0x1, P0 ;  /* 0x00000001ff067807 */ /* 0x000fc80000000000 */
[----:B------:R-:W-:Y:S01]  /*0130*/  IADD3 R7, PT, PT, R7, -R2, -R6 ;  /* 0x8000000207077210 */ /* 0x000fe20007ffe806 */
[----:B0-----:R-:W0:Y:S02]  /*0140*/  MUFU.RCP R8, R8 ;  /* 0x0000000800087308 */ /* 0x001e240000001000 */
[----:B0-----:R-:W-:-:S06]  /*0150*/  IADD3 R4, PT, PT, R8, 0xffffffe, RZ ;  /* 0x0ffffffe08047810 */ /* 0x001fcc0007ffe0ff */
[----:B------:R0:W2:Y:S02]  /*0160*/  F2I.FTZ.U32.TRUNC.NTZ R5, R4 ;  /* 0x0000000400057305 */ /* 0x0000a4000021f000 */
[----:B0-----:R-:W-:Y:S02]  /*0170*/  HFMA2 R4, -RZ, RZ, 0, 0 ;  /* 0x00000000ff047431 */ /* 0x001fe400000001ff */
[----:B--2---:R-:W-:-:S04]  /*0180*/  IMAD R9, R9, R5, RZ ;  /* 0x0000000509097224 */ /* 0x004fc800078e02ff */
[----:B------:R-:W-:-:S06]  /*0190*/  IMAD.HI.U32 R8, R5, R9, R4 ;  /* 0x0000000905087227 */ /* 0x000fcc00078e0004 */
[----:B------:R-:W-:-:S04]  /*01a0*/  IMAD.HI.U32 R5, R8, R7, RZ ;  /* 0x0000000708057227 */ /* 0x000fc800078e00ff */
[----:B------:R-:W-:-:S04]  /*01b0*/  IMAD.MOV R2, RZ, RZ, -R5 ;  /* 0x000000ffff027224 */ /* 0x000fc800078e0a05 */
[----:B------:R-:W-:-:S05]  /*01c0*/  IMAD R7, R0, R2, R7 ;  /* 0x0000000200077224 */ /* 0x000fca00078e0207 */
[----:B------:R-:W-:-:S13]  /*01d0*/  ISETP.GE.U32.AND P0, PT, R7, R0, PT ;  /* 0x000000000700720c */ /* 0x000fda0003f06070 */
[----:B------:R-:W-:Y:S02]  /*01e0*/  @P0 IADD3 R7, PT, PT, -R0, R7, RZ ;  /* 0x0000000700070210 */ /* 0x000fe40007ffe1ff */
[----:B------:R-:W-:Y:S02]  /*01f0*/  @P0 IADD3 R5, PT, PT, R5, 0x1, RZ ;  /* 0x0000000105050810 */ /* 0x000fe40007ffe0ff */
[----:B------:R-:W-:-:S13]  /*0200*/  ISETP.GE.U32.AND P1, PT, R7, R0, PT ;  /* 0x000000000700720c */ /* 0x000fda0003f26070 */
[----:B------:R-:W-:Y:S01]  /*0210*/  @P1 VIADD R5, R5, 0x1 ;  /* 0x0000000105051836 */ /* 0x000fe20000000000 */
[----:B------:R-:W-:-:S04]  /*0220*/  @!P2 LOP3.LUT R5, RZ, R0, RZ, 0x33, !PT ;  /* 0x00000000ff05a212 */ /* 0x000fc800078e33ff */
[----:B------:R-:W-:-:S04]  /*0230*/  IADD3 R2, PT, PT, R6, R5, RZ ;  /* 0x0000000506027210 */ /* 0x000fc80007ffe0ff */
[C---:B------:R-:W-:Y:S02]  /*0240*/  LOP3.LUT R4, R2.reuse, 0x3, RZ, 0xc0, !PT ;  /* 0x0000000302047812 */ /* 0x040fe400078ec0ff */
[----:B------:R-:W-:Y:S02]  /*0250*/  ISETP.GE.U32.AND P1, PT, R2, 0x3, PT ;  /* 0x000000030200780c */ /* 0x000fe40003f26070 */
[----:B------:R-:W-:-:S13]  /*0260*/  ISETP.NE.AND P0, PT, R4, 0x3, PT ;  /* 0x000000030400780c */ /* 0x000fda0003f05270 */
[----:B-1----:R-:W-:Y:S05]  /*0270*/  @!P0 BRA `(.L_x_1) ;  /* 0x0000000000448947 */ /* 0x002fea0003800000 */
[----:B------:R-:W0:Y:S01]  /*0280*/  LDC.64 R4, c[0x0][0x390] ;  /* 0x0000e400ff047b82 */ /* 0x000e220000000a00 */
[----:B------:R-:W-:-:S04]  /*0290*/  IADD3 R2, PT, PT, R2, 0x1, RZ ;  /* 0x0000000102027810 */ /* 0x000fc80007ffe0ff */
[----:B------:R-:W-:-:S03]  /*02a0*/  LOP3.LUT R2, R2, 0x3, RZ, 0xc0, !PT ;  /* 0x0000000302027812 */ /* 0x000fc600078ec0ff */
[----:B------:R-:W1:Y:S02]  /*02b0*/  LDC.64 R6, c[0x0][0x380] ;  /* 0x0000e000ff067b82 */ /* 0x000e640000000a00 */
[----:B------:R-:W-:-:S06]  /*02c0*/  IMAD.MOV R2, RZ, RZ, -R2 ;  /* 0x000000ffff027224 */ /* 0x000fcc00078e0a02 */
[----:B------:R-:W2:Y:S02]  /*02d0*/  LDC.64 R8, c[0x0][0x388] ;  /* 0x0000e200ff087b82 */ /* 0x000ea40000000a00 */
.L_x_2:
[----:B--2---:R-:W-:-:S04]  /*02e0*/  IMAD.WIDE R12, R3, 0x4, R8 ;  /* 0x00000004030c7825 */ /* 0x004fc800078e0208 */
[C---:B-1----:R-:W-:Y:S02]  /*02f0*/  IMAD.WIDE R14, R3.reuse, 0x4, R6 ;  /* 0x00000004030e7825 */ /* 0x042fe400078e0206 */
[----:B------:R-:W2:Y:S04]  /*0300*/  LDG.E R13, desc[UR4][R12.64] ;  /* 0x000000040c0d7981 */ /* 0x000ea8000c1e1900 */
[----:B------:R-:W2:Y:S01]  /*0310*/  LDG.E R14, desc[UR4][R14.64] ;  /* 0x000000040e0e7981 */ /* 0x000ea2000c1e1900 */
[----:B0--3--:R-:W-:Y:S01]  /*0320*/  IMAD.WIDE R10, R3, 0x4, R4 ;  /* 0x00000004030a7825 */ /* 0x009fe200078e0204 */
[----:B------:R-:W-:-:S03]  /*0330*/  IADD3 R2, PT, PT, R2, 0x1, RZ ;  /* 0x0000000102027810 */ /* 0x000fc60007ffe0ff */
[----:B------:R-:W-:Y:S01]  /*0340*/  IMAD.IADD R3, R0, 0x1, R3 ;  /* 0x0000000100037824 */ /* 0x000fe200078e0203 */
[----:B------:R-:W-:Y:S02]  /*0350*/  ISETP.NE.AND P0, PT, R2, RZ, PT ;  /* 0x000000ff0200720c */ /* 0x000fe40003f05270 */
[----:B--2---:R-:W-:-:S05]  /*0360*/  IADD3 R17, PT, PT, R14, R13, RZ ;  /* 0x0000000d0e117210 */ /* 0x004fca0007ffe0ff */
[----:B------:R3:W-:Y:S06]  /*0370*/  STG.E desc[UR4][R10.64], R17 ;  /* 0x000000110a007986 */ /* 0x0007ec000c101904 */
[----:B------:R-:W-:Y:S05]  /*0380*/  @P0 BRA `(.L_x_2) ;  /* 0xfffffffc00d40947 */ /* 0x000fea000383ffff */
.L_x_1:
[----:B------:R-:W-:Y:S05]  /*0390*/  BSYNC.RECONVERGENT B0 ;  /* 0x0000000000007941 */ /* 0x000fea0003800200 */
.L_x_0:
[----:B------:R-:W-:Y:S05]  /*03a0*/  @!P1 EXIT ;  /* 0x000000000000994d */ /* 0x000fea0003800000 */
.L_x_3:
[----:B------:R-:W3:Y:S08]  /*03b0*/  LDC.64 R4, c[0x0][0x380] ;  /* 0x0000e000ff047b82 */ /* 0x000ef00000000a00 */
[----:B------:R-:W0:Y:S01]  /*03c0*/  LDC.64 R6, c[0x0][0x388] ;  /* 0x0000e200ff067b82 */ /* 0x000e220000000a00 */
[----:B---3--:R-:W-:-:S07]  /*03d0*/  IMAD.WIDE R10, R3, 0x4, R4 ;  /* 0x00000004030a7825 */ /* 0x008fce00078e0204 */
[----:B------:R-:W1:Y:S01]  /*03e0*/  LDC.64 R4, c[0x0][0x390] ;  /* 0x0000e400ff047b82 */ /* 0x000e620000000a00 */
[----:B--2---:R-:W2:Y:S01]  /*03f0*/  LDG.E R2, desc[UR4][R10.64] ;  /* 0x000000040a027981 */ /* 0x004ea2000c1e1900 */
[----:B0-----:R-:W-:-:S05]  /*0400*/  IMAD.WIDE R12, R3, 0x4, R6 ;  /* 0x00000004030c7825 */ /* 0x001fca00078e0206 */
[----:B------:R-:W2:Y:S01]  /*0410*/  LDG.E R7, desc[UR4][R12.64] ;  /* 0x000000040c077981 */ /* 0x000ea2000c1e1900 */
[----:B-1----:R-:W-:-:S04]  /*0420*/  IMAD.WIDE R16, R3, 0x4, R4 ;  /* 0x0000000403107825 */ /* 0x002fc800078e0204 */
[----:B------:R-:W-:Y:S01]  /*0430*/  IMAD.WIDE R4, R0, 0x4, R10 ;  /* 0x0000000400047825 */ /* 0x000fe200078e020a */
[----:B--2---:R-:W-:-:S03]  /*0440*/  IADD3 R19, PT, PT, R2, R7, RZ ;  /* 0x0000000702137210 */ /* 0x004fc60007ffe0ff */
[C---:B------:R-:W-:Y:S02]  /*0450*/  IMAD.WIDE R6, R0.reuse, 0x4, R12 ;  /* 0x0000000400067825 */ /* 0x040fe400078e020c */
[----:B------:R0:W-:Y:S04]  /*0460*/  STG.E desc[UR4][R16.64], R19 ;  /* 0x0000001310007986 */ /* 0x0001e8000c101904 */
[----:B------:R-:W2:Y:S04]  /*0470*/  LDG.E R2, desc[UR4][R4.64] ;  /* 0x0000000404027981 */ /* 0x000ea8000c1e1900 */
[----:B------:R-:W2:Y:S01]  /*0480*/  LDG.E R15, desc[UR4][R6.64] ;  /* 0x00000004060f7981 */ /* 0x000ea2000c1e1900 */
[----:B------:R-:W-:-:S04]  /*0490*/  IMAD.WIDE R8, R0, 0x4, R16 ;  /* 0x0000000400087825 */ /* 0x000fc800078e0210 */
[----:B------:R-:W-:-:S04]  /*04a0*/  IMAD.WIDE R10, R0, 0x4, R4 ;  /* 0x00000004000a7825 */ /* 0x000fc800078e0204 */
[----:B------:R-:W-:Y:S01]  /*04b0*/  IMAD.WIDE R12, R0, 0x4, R6 ;  /* 0x00000004000c7825 */ /* 0x000fe200078e0206 */
[----:B--2---:R-:W-:-:S05]  /*04c0*/  IADD3 R21, PT, PT, R2, R15, RZ ;  /* 0x0000000f02157210 */ /* 0x004fca0007ffe0ff */
[----:B------:R1:W-:Y:S04]  /*04d0*/  STG.E desc[UR4][R8.64], R21 ;  /* 0x0000001508007986 */ /* 0x0003e8000c101904 */
[----:B------:R-:W2:Y:S04]  /*04e0*/  LDG.E R2, desc[UR4][R10.64] ;  /* 0x000000040a027981 */ /* 0x000ea8000c1e1900 */
[----:B------:R-:W2:Y:S01]  /*04f0*/  LDG.E R23, desc[UR4][R12.64] ;  /* 0x000000040c177981 */ /* 0x000ea2000c1e1900 */
[----:B------:R-:W-:-:S04]  /*0500*/  IMAD.WIDE R14, R0, 0x4, R8 ;  /* 0x00000004000e7825 */ /* 0x000fc800078e0208 */
[----:B------:R-:W-:-:S04]  /*0510*/  IMAD.WIDE R4, R0, 0x4, R10 ;  /* 0x0000000400047825 */ /* 0x000fc800078e020a */
[----:B------:R-:W-:-:S04]  /*0520*/  IMAD.WIDE R6, R0, 0x4, R12 ;  /* 0x0000000400067825 */ /* 0x000fc800078e020c */
[----:B--2---:R-:W-:-:S05]  /*0530*/  IMAD.IADD R23, R2, 0x1, R23 ;  /* 0x0000000102177824 */ /* 0x004fca00078e0217 */
[----:B------:R2:W-:Y:S04]  /*0540*/  STG.E desc[UR4][R14.64], R23 ;  /* 0x000000170e007986 */ /* 0x0005e8000c101904 */
[----:B------:R-:W1:Y:S04]  /*0550*/  LDG.E R4, desc[UR4][R4.64] ;  /* 0x0000000404047981 */ /* 0x000e68000c1e1900 */
[----:B------:R-:W1:Y:S01]  /*0560*/  LDG.E R7, desc[UR4][R6.64] ;  /* 0x0000000406077981 */ /* 0x000e62000c1e1900 */
[C---:B0-----:R-:W-:Y:S01]  /*0570*/  IMAD.WIDE R16, R0.reuse, 0x4, R14 ;  /* 0x0000000400107825 */ /* 0x041fe200078e020e */
[----:B------:R-:W-:-:S04]  /*0580*/  LEA R3, R0, R3, 0x2 ;  /* 0x0000000300037211 */ /* 0x000fc800078e10ff */
[----:B------:R-:W-:Y:S02]  /*0590*/  ISETP.GE.AND P0, PT, R3, UR6, PT ;  /* 0x0000000603007c0c */ /* 0x000fe4000bf06270 */
[----:B-1----:R-:W-:-:S05]  /*05a0*/  IADD3 R9, PT, PT, R4, R7, RZ ;  /* 0x0000000704097210 */ /* 0x002fca0007ffe0ff */
[----:B------:R2:W-:Y:S06]  /*05b0*/  STG.E desc[UR4][R16.64], R9 ;  /* 0x0000000910007986 */ /* 0x0005ec000c101904 */
[----:B------:R-:W-:Y:S05]  /*05c0*/  @!P0 BRA `(.L_x_3) ;  /* 0xfffffffc00788947 */ /* 0x000fea000383ffff */
[----:B------:R-:W-:Y:S05]  /*05d0*/  EXIT ;  /* 0x000000000000794d */ /* 0x000fea0003800000 */
.L_x_4:
[----:B------:R-:W-:-:S00]  /*05e0*/  BRA `(.L_x_4) ;  /* 0xfffffffc00fc7947 */ /* 0x000fc0000383ffff */
[----:B------:R-:W-:-:S00]  /*05f0*/  NOP ;  /* 0x0000000000007918 */ /* 0x000fc00000000000 */
        /* <DEDUP_REMOVED lines=8> */
.L_x_5:


//--------------------- .nv.shared.reserved.0     --------------------------
	.section	.nv.shared.reserved.0,"aw",@nobits
	.weak		__nv_reservedSMEM_offset_0_alias
	.size		__nv_reservedSMEM_offset_0_alias, 0, 64
	.other		__nv_reservedSMEM_offset_0_alias,@"STO_CUDA_RESERVED_SHARED STV_DEFAULT"
__nv_reservedSMEM_offset_0_alias:
	.zero		0
	.zero		64


//--------------------- .nv.constant0._Z14vector_add_gpuPiS_S_i --------------------------
	.section	.nv.constant0._Z14vector_add_gpuPiS_S_i,"a",@progbits
	.sectionflags	@""
	.align	4
.nv.constant0._Z14vector_add_gpuPiS_S_i:
	.zero		924


//--------------------- SYMBOLS --------------------------

	.type		.nv.reservedSmem.offset0,@object
	.size		.nv.reservedSmem.offset0,0x4
